	.headerflags	@"EF_CUDA_TEXMODE_UNIFIED EF_CUDA_64BIT_ADDRESS EF_CUDA_ACCELERATORS EF_CUDA_SM90 EF_CUDA_VIRTUAL_SM(EF_CUDA_SM90)"
	.elftype	@"ET_EXEC"


//--------------------- .nv.info                  --------------------------
	.section	.nv.info,"",@"SHT_CUDA_INFO"
	.align	4


	//----- nvinfo : EIATTR_REGCOUNT
	.align		4
        /*0000*/ 	.byte	0x04, 0x2f
        /*0002*/ 	.short	(.L_1 - .L_0)
	.align		4
.L_0:
        /*0004*/ 	.word	index@(triton_poi_fused_max_pool2d_with_indices_9)
        /*0008*/ 	.word	0x00000016


	//----- nvinfo : EIATTR_MIN_STACK_SIZE
	.align		4
.L_1:
        /*000c*/ 	.byte	0x04, 0x12
        /*000e*/ 	.short	(.L_3 - .L_2)
	.align		4
.L_2:
        /*0010*/ 	.word	index@(triton_poi_fused_max_pool2d_with_indices_9)
        /*0014*/ 	.word	0x00000000


	//----- nvinfo : EIATTR_FRAME_SIZE
	.align		4
.L_3:
        /*0018*/ 	.byte	0x04, 0x11
        /*001a*/ 	.short	(.L_5 - .L_4)
	.align		4
.L_4:
        /*001c*/ 	.word	index@(triton_poi_fused_max_pool2d_with_indices_9)
        /*0020*/ 	.word	0x00000000


	//----- nvinfo : EIATTR_MIN_STACK_SIZE
	.align		4
.L_5:
        /*0024*/ 	.byte	0x04, 0x12
        /*0026*/ 	.short	(.L_7 - .L_6)
	.align		4
.L_6:
        /*0028*/ 	.word	index@(triton_poi_fused_max_pool2d_with_indices_9)
        /*002c*/ 	.word	0x00000000
.L_7:


//--------------------- .nv.info.triton_poi_fused_max_pool2d_with_indices_9 --------------------------
	.section	.nv.info.triton_poi_fused_max_pool2d_with_indices_9,"",@"SHT_CUDA_INFO"
	.sectionflags	@""
	.align	4


	//----- nvinfo : EIATTR_CUDA_API_VERSION
	.align		4
        /*0000*/ 	.byte	0x04, 0x37
        /*0002*/ 	.short	(.L_9 - .L_8)
.L_8:
        /*0004*/ 	.word	0x0000007c


	//----- nvinfo : EIATTR_KPARAM_INFO
	.align		4
.L_9:
        /*0008*/ 	.byte	0x04, 0x17
        /*000a*/ 	.short	(.L_11 - .L_10)
.L_10:
        /*000c*/ 	.word	0x00000000
        /*0010*/ 	.short	0x0003
        /*0012*/ 	.short	0x0018
        /*0014*/ 	.byte	0x00, 0xf0, 0x11, 0x00


	//----- nvinfo : EIATTR_KPARAM_INFO
	.align		4
.L_11:
        /*0018*/ 	.byte	0x04, 0x17
        /*001a*/ 	.short	(.L_13 - .L_12)
.L_12:
        /*001c*/ 	.word	0x00000000
        /*0020*/ 	.short	0x0002
        /*0022*/ 	.short	0x0010
        /*0024*/ 	.byte	0x00, 0xf4, 0x21, 0x00


	//----- nvinfo : EIATTR_KPARAM_INFO
	.align		4
.L_13:
        /*0028*/ 	.byte	0x04, 0x17
        /*002a*/ 	.short	(.L_15 - .L_14)
.L_14:
        /*002c*/ 	.word	0x00000000
        /*0030*/ 	.short	0x0001
        /*0032*/ 	.short	0x0008
        /*0034*/ 	.byte	0x00, 0xf4, 0x21, 0x00


	//----- nvinfo : EIATTR_KPARAM_INFO
	.align		4
.L_15:
        /*0038*/ 	.byte	0x04, 0x17
        /*003a*/ 	.short	(.L_17 - .L_16)
.L_16:
        /*003c*/ 	.word	0x00000000
        /*0040*/ 	.short	0x0000
        /*0042*/ 	.short	0x0000
        /*0044*/ 	.byte	0x00, 0xf4, 0x21, 0x00


	//----- nvinfo : EIATTR_SPARSE_MMA_MASK
	.align		4
.L_17:
        /*0048*/ 	.byte	0x03, 0x50
        /*004a*/ 	.short	0x0000


	//----- nvinfo : EIATTR_MAXREG_COUNT
	.align		4
        /*004c*/ 	.byte	0x03, 0x1b
        /*004e*/ 	.short	0x00ff


	//----- nvinfo : EIATTR_EXIT_INSTR_OFFSETS
	.align		4
        /*0050*/ 	.byte	0x04, 0x1c
        /*0052*/ 	.short	(.L_19 - .L_18)


	//   ....[0]....
.L_18:
        /*0054*/ 	.word	0x000004c0


	//----- nvinfo : EIATTR_REQNTID
	.align		4
.L_19:
        /*0058*/ 	.byte	0x04, 0x10
        /*005a*/ 	.short	(.L_21 - .L_20)
.L_20:
        /*005c*/ 	.word	0x00000080
        /*0060*/ 	.word	0x00000001
        /*0064*/ 	.word	0x00000001


	//----- nvinfo : EIATTR_CBANK_PARAM_SIZE
	.align		4
.L_21:
        /*0068*/ 	.byte	0x03, 0x19
        /*006a*/ 	.short	0x001c


	//----- nvinfo : EIATTR_PARAM_CBANK
	.align		4
        /*006c*/ 	.byte	0x04, 0x0a
        /*006e*/ 	.short	(.L_23 - .L_22)
	.align		4
.L_22:
        /*0070*/ 	.word	index@(.nv.constant0.triton_poi_fused_max_pool2d_with_indices_9)
        /*0074*/ 	.short	0x0210
        /*0076*/ 	.short	0x001c


	//----- nvinfo : EIATTR_SW_WAR
	.align		4
.L_23:
        /*0078*/ 	.byte	0x04, 0x36
        /*007a*/ 	.short	(.L_25 - .L_24)
.L_24:
        /*007c*/ 	.word	0x00000008
.L_25:


//--------------------- .nv.callgraph             --------------------------
	.section	.nv.callgraph,"",@"SHT_CUDA_CALLGRAPH"
	.align	4
	.sectionentsize	8
	.align		4
        /*0000*/ 	.word	0x00000000
	.align		4
        /*0004*/ 	.word	0xffffffff
	.align		4
        /*0008*/ 	.word	0x00000000
	.align		4
        /*000c*/ 	.word	0xfffffffe
	.align		4
        /*0010*/ 	.word	0x00000000
	.align		4
        /*0014*/ 	.word	0xfffffffd
	.align		4
        /*0018*/ 	.word	0x00000000
	.align		4
        /*001c*/ 	.word	0xfffffffc


//--------------------- .text.triton_poi_fused_max_pool2d_with_indices_9 --------------------------
	.section	.text.triton_poi_fused_max_pool2d_with_indices_9,"ax",@progbits
	.align	128
        .global         triton_poi_fused_max_pool2d_with_indices_9
        .type           triton_poi_fused_max_pool2d_with_indices_9,@function
        .size           triton_poi_fused_max_pool2d_with_indices_9,(.L_x_1 - triton_poi_fused_max_pool2d_with_indices_9)
        .other          triton_poi_fused_max_pool2d_with_indices_9,@"STO_CUDA_ENTRY STV_DEFAULT"
triton_poi_fused_max_pool2d_with_indices_9:
.text.triton_poi_fused_max_pool2d_with_indices_9:
[----:B------:R-:W-:Y:S01]  /*0000*/  LDC R1, c[0x0][0x28] ;  /* 0x00000a00ff017b82 */ /* 0x000fe20000000800 */
[----:B------:R-:W1:Y:S07]  /*0010*/  S2R R7, SR_CTAID.X ;  /* 0x0000000000077919 */ /* 0x000e6e0000002500 */
[----:B------:R-:W2:Y:S01]  /*0020*/  LDC.64 R2, c[0x0][0x210] ;  /* 0x00008400ff027b82 */ /* 0x000ea20000000a00 */
[----:B------:R-:W-:Y:S01]  /*0030*/  ULDC.64 UR4, c[0x0][0x208] ;  /* 0x0000820000047ab9 */ /* 0x000fe20000000a00 */
[----:B------:R-:W3:Y:S01]  /*0040*/  S2R R4, SR_TID.X ;  /* 0x0000000000047919 */ /* 0x000ee20000002100 */
[----:B-1----:R-:W-:Y:S01]  /*0050*/  SHF.R.U32.HI R6, RZ, 0x17, R7 ;  /* 0x00000017ff067819 */ /* 0x002fe20000011607 */
[----:B------:R-:W-:-:S03]  /*0060*/  IMAD.SHL.U32 R0, R7, 0x100, RZ ;  /* 0x0000010007007824 */ /* 0x000fc600078e00ff */
[----:B------:R-:W-:Y:S01]  /*0070*/  SGXT.U32 R6, R6, 0x1 ;  /* 0x000000010606781a */ /* 0x000fe20000000000 */
[----:B------:R-:W-:Y:S02]  /*0080*/  VIADD R5, R0, 0x1 ;  /* 0x0000000100057836 */ /* 0x000fe40000000000 */
[----:B---3--:R-:W-:Y:S02]  /*0090*/  IMAD.SHL.U32 R0, R4, 0x2, RZ ;  /* 0x0000000204007824 */ /* 0x008fe400078e00ff */
[----:B------:R-:W-:-:S03]  /*00a0*/  IMAD.IADD R4, R5, 0x1, R6 ;  /* 0x0000000105047824 */ /* 0x000fc600078e0206 */
[----:B------:R-:W-:Y:S02]  /*00b0*/  LOP3.LUT R0, R0, 0xfe, RZ, 0xc0, !PT ;  /* 0x000000fe00007812 */ /* 0x000fe400078ec0ff */
[----:B------:R-:W-:Y:S02]  /*00c0*/  LOP3.LUT R4, R4, 0x7fffff02, RZ, 0xc0, !PT ;  /* 0x7fffff0204047812 */ /* 0x000fe400078ec0ff */
[----:B------:R-:W-:-:S03]  /*00d0*/  PRMT R0, R0, 0x6540, R7 ;  /* 0x0000654000007816 */ /* 0x000fc60000000007 */
[----:B------:R-:W-:Y:S02]  /*00e0*/  IMAD.IADD R4, R5, 0x1, -R4 ;  /* 0x0000000105047824 */ /* 0x000fe400078e0a04 */
[----:B------:R-:W-:Y:S02]  /*00f0*/  IMAD.SHL.U32 R8, R0, 0x4, RZ ;  /* 0x0000000400087824 */ /* 0x000fe400078e00ff */
[----:B------:R-:W-:-:S04]  /*0100*/  IMAD.SHL.U32 R7, R4, 0x2, RZ ;  /* 0x0000000204077824 */ /* 0x000fc800078e00ff */
[----:B------:R-:W-:-:S04]  /*0110*/  IMAD.IADD R15, R7, 0x1, R8 ;  /* 0x00000001070f7824 */ /* 0x000fc800078e0208 */
[----:B--2---:R-:W-:-:S04]  /*0120*/  IMAD.WIDE R10, R15, 0x4, R2 ;  /* 0x000000040f0a7825 */ /* 0x004fc800078e0202 */
[----:B------:R-:W-:Y:S01]  /*0130*/  VIADD R13, R15, 0x4 ;  /* 0x000000040f0d7836 */ /* 0x000fe20000000000 */
[----:B------:R-:W2:Y:S01]  /*0140*/  LDG.E.EL R17, desc[UR4][R10.64] ;  /* 0x000000040a117981 */ /* 0x000ea2000c2e1900 */
[----:B------:R-:W-:-:S03]  /*0150*/  IMAD.WIDE R8, R8, 0x4, R2 ;  /* 0x0000000408087825 */ /* 0x000fc600078e0202 */
[----:B------:R1:W2:Y:S01]  /*0160*/  LDG.E.EL R19, desc[UR4][R10.64+0x4] ;  /* 0x000004040a137981 */ /* 0x0002a2000c2e1900 */
[----:B------:R-:W-:-:S03]  /*0170*/  IMAD.WIDE R12, R13, 0x4, R2 ;  /* 0x000000040d0c7825 */ /* 0x000fc600078e0202 */
[----:B------:R-:W3:Y:S04]  /*0180*/  LDG.E.EL R16, desc[UR4][R8.64] ;  /* 0x0000000408107981 */ /* 0x000ee8000c2e1900 */
[----:B------:R-:W3:Y:S01]  /*0190*/  LDG.E.EL R18, desc[UR4][R8.64+0x4] ;  /* 0x0000040408127981 */ /* 0x000ee2000c2e1900 */
[----:B------:R-:W-:Y:S01]  /*01a0*/  VIADD R15, R15, 0x5 ;  /* 0x000000050f0f7836 */ /* 0x000fe20000000000 */
[----:B-1----:R-:W1:Y:S02]  /*01b0*/  LDC.64 R10, c[0x0][0x218] ;  /* 0x00008600ff0a7b82 */ /* 0x002e640000000a00 */
[----:B------:R4:W5:Y:S04]  /*01c0*/  LDG.E.EL R4, desc[UR4][R12.64] ;  /* 0x000000040c047981 */ /* 0x000968000c2e1900 */
[----:B------:R-:W5:Y:S01]  /*01d0*/  LDG.E.EL R5, desc[UR4][R8.64+0x10] ;  /* 0x0000100408057981 */ /* 0x000f62000c2e1900 */
[----:B------:R-:W-:-:S03]  /*01e0*/  IMAD.WIDE R14, R15, 0x4, R2 ;  /* 0x000000040f0e7825 */ /* 0x000fc600078e0202 */
[----:B------:R4:W5:Y:S04]  /*01f0*/  LDG.E.EL R2, desc[UR4][R8.64+0x14] ;  /* 0x0000140408027981 */ /* 0x000968000c2e1900 */
[----:B------:R1:W5:Y:S01]  /*0200*/  LDG.E.EL R3, desc[UR4][R14.64] ;  /* 0x000000040e037981 */ /* 0x000362000c2e1900 */
[----:B----4-:R-:W-:-:S05]  /*0210*/  SHF.R.S32.HI R13, RZ, 0x1, R0 ;  /* 0x00000001ff0d7819 */ /* 0x010fca0000011400 */
[----:B------:R-:W-:Y:S01]  /*0220*/  IMAD.IADD R6, R6, 0x1, R13 ;  /* 0x0000000106067824 */ /* 0x000fe200078e020d */
[----:B------:R-:W4:Y:S04]  /*0230*/  LDC.64 R8, c[0x0][0x220] ;  /* 0x00008800ff087b82 */ /* 0x000f280000000a00 */
[----:B------:R-:W-:-:S05]  /*0240*/  LOP3.LUT R6, R6, 0xfffffffe, RZ, 0xc0, !PT ;  /* 0xfffffffe06067812 */ /* 0x000fca00078ec0ff */
[----:B------:R-:W-:Y:S02]  /*0250*/  IMAD.IADD R13, R13, 0x1, -R6 ;  /* 0x000000010d0d7824 */ /* 0x000fe400078e0a06 */
[----:B----4-:R-:W-:Y:S01]  /*0260*/  IMAD.WIDE R8, R0, 0x8, R8 ;  /* 0x0000000800087825 */ /* 0x010fe200078e0208 */
[C---:B--2---:R-:W-:Y:S02]  /*0270*/  FSETP.GT.AND P2, PT, R19.reuse, R17, PT ;  /* 0x000000111300720b */ /* 0x044fe40003f44000 */
[----:B------:R-:W-:Y:S02]  /*0280*/  FSETP.NAN.AND P3, PT, R19, R19, PT ;  /* 0x000000131300720b */ /* 0x000fe40003f68000 */
[----:B01----:R-:W-:Y:S02]  /*0290*/  SEL R14, RZ, 0x1, !P2 ;  /* 0x00000001ff0e7807 */ /* 0x003fe40005000000 */
[C---:B---3--:R-:W-:Y:S02]  /*02a0*/  FSETP.GT.AND P1, PT, R18.reuse, R16, PT ;  /* 0x000000101200720b */ /* 0x048fe40003f24000 */
[----:B------:R-:W-:-:S02]  /*02b0*/  FSETP.NAN.AND P5, PT, R18, R18, PT ;  /* 0x000000121200720b */ /* 0x000fc40003fa8000 */
[----:B-----5:R-:W-:-:S03]  /*02c0*/  FSETP.NAN.AND P0, PT, R4, R4, PT ;  /* 0x000000040400720b */ /* 0x020fc60003f08000 */
[----:B------:R-:W-:Y:S02]  /*02d0*/  @!P2 FSEL R19, R19, R17, P3 ;  /* 0x000000111313a208 */ /* 0x000fe40001800000 */
[----:B------:R-:W-:Y:S02]  /*02e0*/  FSETP.NAN.AND P4, PT, R5, R5, PT ;  /* 0x000000050500720b */ /* 0x000fe40003f88000 */
[----:B------:R-:W-:Y:S02]  /*02f0*/  FSETP.GEU.AND P3, PT, R19, R4, PT ;  /* 0x000000041300720b */ /* 0x000fe40003f6e000 */
[----:B------:R-:W-:Y:S02]  /*0300*/  SEL R12, RZ, 0x1, !P1 ;  /* 0x00000001ff0c7807 */ /* 0x000fe40004800000 */
[----:B------:R-:W-:Y:S02]  /*0310*/  @!P1 FSEL R18, R18, R16, P5 ;  /* 0x0000001012129208 */ /* 0x000fe40002800000 */
[----:B------:R-:W-:-:S02]  /*0320*/  SEL R14, R14, 0x2, P3 ;  /* 0x000000020e0e7807 */ /* 0x000fc40001800000 */
[----:B------:R-:W-:Y:S02]  /*0330*/  @!P0 FSEL R4, R4, R19, !P3 ;  /* 0x0000001304048208 */ /* 0x000fe40005800000 */
[----:B------:R-:W-:Y:S02]  /*0340*/  FSETP.GEU.AND P0, PT, R18, R5, PT ;  /* 0x000000051200720b */ /* 0x000fe40003f0e000 */
[----:B------:R-:W-:Y:S02]  /*0350*/  FSETP.GEU.AND P3, PT, R4, R3, PT ;  /* 0x000000030400720b */ /* 0x000fe40003f6e000 */
[----:B------:R-:W-:Y:S02]  /*0360*/  @!P4 FSEL R5, R5, R18, !P0 ;  /* 0x000000120505c208 */ /* 0x000fe40004000000 */
[----:B------:R-:W-:Y:S02]  /*0370*/  SEL R12, R12, 0x2, P0 ;  /* 0x000000020c0c7807 */ /* 0x000fe40000000000 */
[----:B------:R-:W-:-:S02]  /*0380*/  FSETP.GEU.AND P2, PT, R5, R2, PT ;  /* 0x000000020500720b */ /* 0x000fc40003f4e000 */
[----:B------:R-:W-:Y:S02]  /*0390*/  SEL R14, R14, 0x3, P3 ;  /* 0x000000030e0e7807 */ /* 0x000fe40001800000 */
[----:B------:R-:W-:Y:S02]  /*03a0*/  SEL R15, R12, 0x3, P2 ;  /* 0x000000030c0f7807 */ /* 0x000fe40001000000 */
[----:B------:R-:W-:Y:S02]  /*03b0*/  FSETP.NAN.AND P0, PT, R2, R2, PT ;  /* 0x000000020200720b */ /* 0x000fe40003f08000 */
[----:B------:R-:W-:Y:S02]  /*03c0*/  SHF.R.U32.HI R6, RZ, 0x1, R15 ;  /* 0x00000001ff067819 */ /* 0x000fe4000001160f */
[----:B------:R-:W-:Y:S02]  /*03d0*/  FSETP.NAN.AND P1, PT, R3, R3, PT ;  /* 0x000000030300720b */ /* 0x000fe40003f28000 */
[----:B------:R-:W-:Y:S01]  /*03e0*/  SHF.R.U32.HI R12, RZ, 0x1, R14 ;  /* 0x00000001ff0c7819 */ /* 0x000fe2000001160e */
[----:B------:R-:W-:Y:S01]  /*03f0*/  IMAD R16, R13, 0x2, R6 ;  /* 0x000000020d107824 */ /* 0x000fe200078e0206 */
[----:B------:R-:W-:-:S03]  /*0400*/  LOP3.LUT R6, R14, R7, RZ, 0xfc, !PT ;  /* 0x000000070e067212 */ /* 0x000fc600078efcff */
[----:B------:R-:W-:Y:S01]  /*0410*/  IMAD R17, R13, 0x2, R12 ;  /* 0x000000020d117824 */ /* 0x000fe200078e020c */
[----:B------:R-:W-:Y:S01]  /*0420*/  SHF.R.S32.HI R7, RZ, 0x1f, R6 ;  /* 0x0000001fff077819 */ /* 0x000fe20000011406 */
[----:B------:R-:W-:Y:S01]  /*0430*/  IMAD.WIDE R12, R0, 0x4, R10 ;  /* 0x00000004000c7825 */ /* 0x000fe200078e020a */
[----:B------:R-:W-:-:S03]  /*0440*/  @!P0 SEL R2, R2, R5, !P2 ;  /* 0x0000000502028207 */ /* 0x000fc60005000000 */
[----:B------:R-:W-:Y:S01]  /*0450*/  IMAD.WIDE R10, R16, 0x4, RZ ;  /* 0x00000004100a7825 */ /* 0x000fe200078e02ff */
[----:B------:R-:W-:-:S03]  /*0460*/  @!P1 SEL R3, R3, R4, !P3 ;  /* 0x0000000403039207 */ /* 0x000fc60005800000 */
[----:B------:R-:W-:Y:S01]  /*0470*/  IMAD.WIDE R6, R17, 0x4, R6 ;  /* 0x0000000411067825 */ /* 0x000fe200078e0206 */
[----:B------:R-:W-:Y:S01]  /*0480*/  LOP3.LUT R4, R10, 0x1, R15, 0xf8, !PT ;  /* 0x000000010a047812 */ /* 0x000fe200078ef80f */
[----:B------:R-:W-:Y:S02]  /*0490*/  STG.E.64 desc[UR4][R12.64], R2 ;  /* 0x000000020c007986 */ /* 0x000fe4000c101b04 */
[----:B------:R-:W-:-:S05]  /*04a0*/  IMAD.MOV.U32 R5, RZ, RZ, R11 ;  /* 0x000000ffff057224 */ /* 0x000fca00078e000b */
[----:B------:R-:W-:Y:S01]  /*04b0*/  STG.E.128 desc[UR4][R8.64], R4 ;  /* 0x0000000408007986 */ /* 0x000fe2000c101d04 */
[----:B------:R-:W-:Y:S05]  /*04c0*/  EXIT ;  /* 0x000000000000794d */ /* 0x000fea0003800000 */
.L_x_0:
[----:B------:R-:W-:-:S00]  /*04d0*/  BRA `(.L_x_0) ;  /* 0xfffffffc00fc7947 */ /* 0x000fc0000383ffff */
[----:B------:R-:W-:-:S00]  /*04e0*/  NOP ;  /* 0x0000000000007918 */ /* 0x000fc00000000000 */
        /* <DEDUP_REMOVED lines=9> */
.L_x_1:


//--------------------- .nv.constant0.triton_poi_fused_max_pool2d_with_indices_9 --------------------------
	.section	.nv.constant0.triton_poi_fused_max_pool2d_with_indices_9,"a",@progbits
	.sectionflags	@""
	.align	4
.nv.constant0.triton_poi_fused_max_pool2d_with_indices_9:
	.zero		556
